//
// Generated by NVIDIA NVVM Compiler
//
// Compiler Build ID: CL-36424714
// Cuda compilation tools, release 13.0, V13.0.88
// Based on NVVM 20.0.0
//

.version 9.0
.target sm_100
.address_size 64

	// .globl	_Z8exponentPfS_

.visible .entry _Z8exponentPfS_(
	.param .u64 .ptr .align 1 _Z8exponentPfS__param_0,
	.param .u64 .ptr .align 1 _Z8exponentPfS__param_1
)
{
	.reg .b32 	%r<7>;
	.reg .b32 	%f<14>;
	.reg .b64 	%rd<8>;

	ld.param.u64 	%rd1, [_Z8exponentPfS__param_0];
	ld.param.u64 	%rd2, [_Z8exponentPfS__param_1];
	cvta.to.global.u64 	%rd3, %rd1;
	cvta.to.global.u64 	%rd4, %rd2;
	mov.u32 	%r1, %ctaid.x;
	mov.u32 	%r2, %ntid.x;
	mov.u32 	%r3, %tid.x;
	mad.lo.s32 	%r4, %r1, %r2, %r3;
	mul.wide.s32 	%rd5, %r4, 4;
	add.s64 	%rd6, %rd4, %rd5;
	ld.global.f32 	%f1, [%rd6];
	fma.rn.f32 	%f2, %f1, 0f3BBB989D, 0f3F000000;
	cvt.sat.f32.f32 	%f3, %f2;
	mov.f32 	%f4, 0f4B400001;
	mov.f32 	%f5, 0f437C0000;
	fma.rm.f32 	%f6, %f3, %f5, %f4;
	add.f32 	%f7, %f6, 0fCB40007F;
	neg.f32 	%f8, %f7;
	fma.rn.f32 	%f9, %f1, 0f3FB8AA3B, %f8;
	fma.rn.f32 	%f10, %f1, 0f32A57060, %f9;
	mov.b32 	%r5, %f6;
	shl.b32 	%r6, %r5, 23;
	mov.b32 	%f11, %r6;
	ex2.approx.ftz.f32 	%f12, %f10;
	mul.f32 	%f13, %f12, %f11;
	add.s64 	%rd7, %rd3, %rd5;
	st.global.f32 	[%rd7], %f13;
	ret;

}


// ===== COMPILED SASS (sm_100) =====

	.target	sm_100

	.elftype	@"ET_EXEC"


//--------------------- .note.nv.tkinfo           --------------------------
	.section	.note.nv.tkinfo,"",@"SHT_NOTE"
	.sectionflags	@"SHF_NOTE_NV_TKINFO"
	.tkinfo
        /*0018*/ 	.word	0x00000002
        /*0030*/ 	.string	""
        /*0030*/ 	.string	"ptxas"
        /*0030*/ 	.string	"Cuda compilation tools, release 13.0, V13.0.88"
        /*0030*/ 	.string	"Build cuda_13.0.r13.0/compiler.36424714_0"
        /*0030*/ 	.string	"-arch sm_100 -m 64 "



//--------------------- .note.nv.cuinfo           --------------------------
	.section	.note.nv.cuinfo,"",@"SHT_NOTE"
	.sectionflags	@"SHF_NOTE_NV_CUINFO"
        /*0018*/ 	.short	0x0002
        /*001a*/ 	.short	0x0064
        /*001c*/ 	.short	0x0082
	.zero		2


//--------------------- .nv.info                  --------------------------
	.section	.nv.info,"",@"SHT_CUDA_INFO"
	.align	4


	//----- nvinfo : EIATTR_REGCOUNT
	.align		4
        /*0000*/ 	.byte	0x04, 0x2f
        /*0002*/ 	.short	(.L_1 - .L_0)
	.align		4
.L_0:
        /*0004*/ 	.word	index@(_Z8exponentPfS_)
        /*0008*/ 	.word	0x0000000c


	//----- nvinfo : EIATTR_FRAME_SIZE
	.align		4
.L_1:
        /*000c*/ 	.byte	0x04, 0x11
        /*000e*/ 	.short	(.L_3 - .L_2)
	.align		4
.L_2:
        /*0010*/ 	.word	index@(_Z8exponentPfS_)
        /*0014*/ 	.word	0x00000000


	//----- nvinfo : EIATTR_MIN_STACK_SIZE
	.align		4
.L_3:
        /*0018*/ 	.byte	0x04, 0x12
        /*001a*/ 	.short	(.L_5 - .L_4)
	.align		4
.L_4:
        /*001c*/ 	.word	index@(_Z8exponentPfS_)
        /*0020*/ 	.word	0x00000000
.L_5:


//--------------------- .nv.compat                --------------------------
	.section	.nv.compat,"",@"SHT_CUDA_COMPAT_INFO"
	.align	4
        /*0000*/ 	.byte	0x02, 0x09, 0x00, 0x00, 0x02, 0x02, 0x01, 0x00, 0x02, 0x05, 0x05, 0x00, 0x03, 0x07, 0x01, 0x01
        /*0010*/ 	.byte	0x02, 0x03, 0x00, 0x00, 0x02, 0x06, 0x01, 0x00, 0x04, 0x0b, 0x08, 0x00, 0x09, 0x00, 0x00, 0x00
        /*0020*/ 	.byte	0x00, 0x00, 0x00, 0x00


//--------------------- .nv.info._Z8exponentPfS_  --------------------------
	.section	.nv.info._Z8exponentPfS_,"",@"SHT_CUDA_INFO"
	.sectionflags	@""
	.align	4


	//----- nvinfo : EIATTR_CUDA_API_VERSION
	.align		4
        /*0000*/ 	.byte	0x04, 0x37
        /*0002*/ 	.short	(.L_7 - .L_6)
.L_6:
        /*0004*/ 	.word	0x00000082


	//----- nvinfo : EIATTR_KPARAM_INFO
	.align		4
.L_7:
        /*0008*/ 	.byte	0x04, 0x17
        /*000a*/ 	.short	(.L_9 - .L_8)
.L_8:
        /*000c*/ 	.word	0x00000000
        /*0010*/ 	.short	0x0001
        /*0012*/ 	.short	0x0008
        /*0014*/ 	.byte	0x00, 0xf5, 0x21, 0x00


	//----- nvinfo : EIATTR_KPARAM_INFO
	.align		4
.L_9:
        /*0018*/ 	.byte	0x04, 0x17
        /*001a*/ 	.short	(.L_11 - .L_10)
.L_10:
        /*001c*/ 	.word	0x00000000
        /*0020*/ 	.short	0x0000
        /*0022*/ 	.short	0x0000
        /*0024*/ 	.byte	0x00, 0xf5, 0x21, 0x00


	//----- nvinfo : EIATTR_SPARSE_MMA_MASK
	.align		4
.L_11:
        /*0028*/ 	.byte	0x03, 0x50
        /*002a*/ 	.short	0x0000


	//----- nvinfo : EIATTR_MAXREG_COUNT
	.align		4
        /*002c*/ 	.byte	0x03, 0x1b
        /*002e*/ 	.short	0x00ff


	//----- nvinfo : EIATTR_MERCURY_ISA_VERSION
	.align		4
        /*0030*/ 	.byte	0x03, 0x5f
        /*0032*/ 	.short	0x0101


	//----- nvinfo : EIATTR_VRC_CTA_INIT_COUNT
	.align		4
        /*0034*/ 	.byte	0x02, 0x4a
	.zero		1
	.zero		1


	//----- nvinfo : EIATTR_EXIT_INSTR_OFFSETS
	.align		4
        /*0038*/ 	.byte	0x04, 0x1c
        /*003a*/ 	.short	(.L_13 - .L_12)


	//   ....[0]....
.L_12:
        /*003c*/ 	.word	0x00000160


	//----- nvinfo : EIATTR_CBANK_PARAM_SIZE
	.align		4
.L_13:
        /*0040*/ 	.byte	0x03, 0x19
        /*0042*/ 	.short	0x0010


	//----- nvinfo : EIATTR_PARAM_CBANK
	.align		4
        /*0044*/ 	.byte	0x04, 0x0a
        /*0046*/ 	.short	(.L_15 - .L_14)
	.align		4
.L_14:
        /*0048*/ 	.word	index@(.nv.constant0._Z8exponentPfS_)
        /*004c*/ 	.short	0x0380
        /*004e*/ 	.short	0x0010


	//----- nvinfo : EIATTR_SW_WAR
	.align		4
.L_15:
        /*0050*/ 	.byte	0x04, 0x36
        /*0052*/ 	.short	(.L_17 - .L_16)
.L_16:
        /*0054*/ 	.word	0x00000008
.L_17:


//--------------------- .nv.callgraph             --------------------------
	.section	.nv.callgraph,"",@"SHT_CUDA_CALLGRAPH"
	.align	4
	.sectionentsize	8
	.align		4
        /*0000*/ 	.word	0x00000000
	.align		4
        /*0004*/ 	.word	0xffffffff
	.align		4
        /*0008*/ 	.word	0x00000000
	.align		4
        /*000c*/ 	.word	0xfffffffe
	.align		4
        /*0010*/ 	.word	0x00000000
	.align		4
        /*0014*/ 	.word	0xfffffffd
	.align		4
        /*0018*/ 	.word	0x00000000
	.align		4
        /*001c*/ 	.word	0xfffffffc


//--------------------- .text._Z8exponentPfS_     --------------------------
	.section	.text._Z8exponentPfS_,"ax",@progbits
	.align	128
        .global         _Z8exponentPfS_
        .type           _Z8exponentPfS_,@function
        .size           _Z8exponentPfS_,(.L_x_1 - _Z8exponentPfS_)
        .other          _Z8exponentPfS_,@"STO_CUDA_ENTRY STV_DEFAULT"
_Z8exponentPfS_:
.text._Z8exponentPfS_:
[----:B------:R-:W-:Y:S01]  /*0000*/  LDC R1, c[0x0][0x37c] ;  /* 0x0000df00ff017b82 */ /* 0x000fe20000000800 */
[----:B------:R-:W0:Y:S07]  /*0010*/  S2R R0, SR_TID.X ;  /* 0x0000000000007919 */ /* 0x000e2e0000002100 */
[----:B------:R-:W0:Y:S01]  /*0020*/  S2UR UR6, SR_CTAID.X ;  /* 0x00000000000679c3 */ /* 0x000e220000002500 */
[----:B------:R-:W1:Y:S07]  /*0030*/  LDCU.64 UR4, c[0x0][0x358] ;  /* 0x00006b00ff0477ac */ /* 0x000e6e0008000a00 */
[----:B------:R-:W0:Y:S08]  /*0040*/  LDC R7, c[0x0][0x360] ;  /* 0x0000d800ff077b82 */ /* 0x000e300000000800 */
[----:B------:R-:W2:Y:S01]  /*0050*/  LDC.64 R2, c[0x0][0x388] ;  /* 0x0000e200ff027b82 */ /* 0x000ea20000000a00 */
[----:B0-----:R-:W-:-:S04]  /*0060*/  IMAD R7, R7, UR6, R0 ;  /* 0x0000000607077c24 */ /* 0x001fc8000f8e0200 */
[----:B--2---:R-:W-:-:S06]  /*0070*/  IMAD.WIDE R2, R7, 0x4, R2 ;  /* 0x0000000407027825 */ /* 0x004fcc00078e0202 */
[----:B-1----:R-:W2:Y:S01]  /*0080*/  LDG.E R2, desc[UR4][R2.64] ;  /* 0x0000000402027981 */ /* 0x002ea2000c1e1900 */
[----:B------:R-:W-:Y:S01]  /*0090*/  HFMA2 R5, -RZ, RZ, 0.96630859375, -0.0022525787353515625 ;  /* 0x3bbb989dff057431 */ /* 0x000fe200000001ff */
[----:B------:R-:W-:-:S04]  /*00a0*/  MOV R9, 0x437c0000 ;  /* 0x437c000000097802 */ /* 0x000fc80000000f00 */
[----:B--2---:R-:W-:Y:S02]  /*00b0*/  FFMA.SAT R0, R2, R5, 0.5 ;  /* 0x3f00000002007423 */ /* 0x004fe40000002005 */
[----:B------:R-:W0:Y:S02]  /*00c0*/  LDC.64 R4, c[0x0][0x380] ;  /* 0x0000e000ff047b82 */ /* 0x000e240000000a00 */
[----:B------:R-:W-:-:S04]  /*00d0*/  FFMA.RM R0, R0, R9, 12582913 ;  /* 0x4b40000100007423 */ /* 0x000fc80000004009 */
[C---:B------:R-:W-:Y:S01]  /*00e0*/  FADD R9, R0.reuse, -12583039 ;  /* 0xcb40007f00097421 */ /* 0x040fe20000000000 */
[----:B------:R-:W-:-:S03]  /*00f0*/  SHF.L.U32 R0, R0, 0x17, RZ ;  /* 0x0000001700007819 */ /* 0x000fc600000006ff */
[----:B------:R-:W-:-:S04]  /*0100*/  FFMA R9, R2, 1.4426950216293334961, -R9 ;  /* 0x3fb8aa3b02097823 */ /* 0x000fc80000000809 */
[----:B------:R-:W-:-:S06]  /*0110*/  FFMA R9, R2, 1.925963033500011079e-08, R9 ;  /* 0x32a5706002097823 */ /* 0x000fcc0000000009 */
[----:B------:R-:W1:Y:S01]  /*0120*/  MUFU.EX2 R9, R9 ;  /* 0x0000000900097308 */ /* 0x000e620000000800 */
[----:B0-----:R-:W-:-:S04]  /*0130*/  IMAD.WIDE R2, R7, 0x4, R4 ;  /* 0x0000000407027825 */ /* 0x001fc800078e0204 */
[----:B-1----:R-:W-:-:S05]  /*0140*/  FMUL R5, R0, R9 ;  /* 0x0000000900057220 */ /* 0x002fca0000400000 */
[----:B------:R-:W-:Y:S01]  /*0150*/  STG.E desc[UR4][R2.64], R5 ;  /* 0x0000000502007986 */ /* 0x000fe2000c101904 */
[----:B------:R-:W-:Y:S05]  /*0160*/  EXIT ;  /* 0x000000000000794d */ /* 0x000fea0003800000 */
.L_x_0:
[----:B------:R-:W-:-:S00]  /*0170*/  BRA `(.L_x_0) ;  /* 0xfffffffc00fc7947 */ /* 0x000fc0000383ffff */
[----:B------:R-:W-:-:S00]  /*0180*/  NOP ;  /* 0x0000000000007918 */ /* 0x000fc00000000000 */
[----:B------:R-:W-:-:S00]  /*0190*/  NOP ;  /* 0x0000000000007918 */ /* 0x000fc00000000000 */
[----:B------:R-:W-:-:S00]  /*01a0*/  NOP ;  /* 0x0000000000007918 */ /* 0x000fc00000000000 */
[----:B------:R-:W-:-:S00]  /*01b0*/  NOP ;  /* 0x0000000000007918 */ /* 0x000fc00000000000 */
[----:B------:R-:W-:-:S00]  /*01c0*/  NOP ;  /* 0x0000000000007918 */ /* 0x000fc00000000000 */
[----:B------:R-:W-:-:S00]  /*01d0*/  NOP ;  /* 0x0000000000007918 */ /* 0x000fc00000000000 */
[----:B------:R-:W-:-:S00]  /*01e0*/  NOP ;  /* 0x0000000000007918 */ /* 0x000fc00000000000 */
[----:B------:R-:W-:-:S00]  /*01f0*/  NOP ;  /* 0x0000000000007918 */ /* 0x000fc00000000000 */
.L_x_1:


//--------------------- .nv.shared.reserved.0     --------------------------
	.section	.nv.shared.reserved.0,"aw",@nobits
	.weak		__nv_reservedSMEM_offset_0_alias
	.size		__nv_reservedSMEM_offset_0_alias, 0, 64
	.other		__nv_reservedSMEM_offset_0_alias,@"STO_CUDA_RESERVED_SHARED STV_DEFAULT"
__nv_reservedSMEM_offset_0_alias:
	.zero		0
	.zero		64


//--------------------- .nv.constant0._Z8exponentPfS_ --------------------------
	.section	.nv.constant0._Z8exponentPfS_,"a",@progbits
	.sectionflags	@""
	.align	4
.nv.constant0._Z8exponentPfS_:
	.zero		912


//--------------------- SYMBOLS --------------------------

	.type		.nv.reservedSmem.offset0,@object
	.size		.nv.reservedSmem.offset0,0x4
